//
// Generated by NVIDIA NVVM Compiler
//
// Compiler Build ID: CL-36424714
// Cuda compilation tools, release 13.0, V13.0.88
// Based on NVVM 20.0.0
//

.version 9.0
.target sm_100
.address_size 64

	// .globl	_Z10prefix_sumPiS_
// _ZZ10prefix_sumPiS_E2XY has been demoted

.visible .entry _Z10prefix_sumPiS_(
	.param .u64 .ptr .align 1 _Z10prefix_sumPiS__param_0,
	.param .u64 .ptr .align 1 _Z10prefix_sumPiS__param_1
)
{
	.reg .pred 	%p<7>;
	.reg .b32 	%r<23>;
	.reg .b32 	%f<7>;
	.reg .b64 	%rd<9>;
	// demoted variable
	.shared .align 4 .b8 _ZZ10prefix_sumPiS_E2XY[4096];
	ld.param.u64 	%rd1, [_Z10prefix_sumPiS__param_0];
	ld.param.u64 	%rd2, [_Z10prefix_sumPiS__param_1];
	mov.u32 	%r1, %ntid.x;
	mov.u32 	%r7, %ctaid.x;
	mov.u32 	%r2, %tid.x;
	mad.lo.s32 	%r3, %r1, %r7, %r2;
	setp.gt.s32 	%p1, %r3, 1023;
	shl.b32 	%r8, %r2, 2;
	mov.u32 	%r9, _ZZ10prefix_sumPiS_E2XY;
	add.s32 	%r4, %r9, %r8;
	@%p1 bra 	$L__BB0_2;
	cvta.to.global.u64 	%rd3, %rd1;
	mul.wide.s32 	%rd4, %r3, 4;
	add.s64 	%rd5, %rd3, %rd4;
	ld.global.u32 	%r11, [%rd5];
	st.shared.u32 	[%r4], %r11;
	bra.uni 	$L__BB0_3;
$L__BB0_2:
	mov.b32 	%r10, 0;
	st.shared.u32 	[%r4], %r10;
$L__BB0_3:
	setp.lt.u32 	%p2, %r1, 2;
	@%p2 bra 	$L__BB0_10;
	mov.b32 	%r22, 1;
$L__BB0_5:
	bar.sync 	0;
	setp.lt.u32 	%p3, %r2, %r22;
	@%p3 bra 	$L__BB0_7;
	ld.shared.u32 	%r13, [%r4];
	sub.s32 	%r14, %r2, %r22;
	shl.b32 	%r15, %r14, 2;
	add.s32 	%r17, %r9, %r15;
	ld.shared.u32 	%r18, [%r17];
	add.s32 	%r19, %r18, %r13;
	cvt.rn.f32.s32 	%f6, %r19;
$L__BB0_7:
	setp.lt.u32 	%p4, %r2, %r22;
	bar.sync 	0;
	@%p4 bra 	$L__BB0_9;
	cvt.rzi.s32.f32 	%r20, %f6;
	st.shared.u32 	[%r4], %r20;
$L__BB0_9:
	shl.b32 	%r22, %r22, 1;
	setp.lt.u32 	%p5, %r22, %r1;
	@%p5 bra 	$L__BB0_5;
$L__BB0_10:
	setp.gt.s32 	%p6, %r3, 1023;
	@%p6 bra 	$L__BB0_12;
	ld.shared.u32 	%r21, [%r4];
	cvta.to.global.u64 	%rd6, %rd2;
	mul.wide.s32 	%rd7, %r3, 4;
	add.s64 	%rd8, %rd6, %rd7;
	st.global.u32 	[%rd8], %r21;
$L__BB0_12:
	ret;

}


// ===== COMPILED SASS (sm_100) =====

	.target	sm_100

	.elftype	@"ET_EXEC"


//--------------------- .note.nv.tkinfo           --------------------------
	.section	.note.nv.tkinfo,"",@"SHT_NOTE"
	.sectionflags	@"SHF_NOTE_NV_TKINFO"
	.tkinfo
        /*0018*/ 	.word	0x00000002
        /*0030*/ 	.string	""
        /*0030*/ 	.string	"ptxas"
        /*0030*/ 	.string	"Cuda compilation tools, release 13.0, V13.0.88"
        /*0030*/ 	.string	"Build cuda_13.0.r13.0/compiler.36424714_0"
        /*0030*/ 	.string	"-arch sm_100 -m 64 "



//--------------------- .note.nv.cuinfo           --------------------------
	.section	.note.nv.cuinfo,"",@"SHT_NOTE"
	.sectionflags	@"SHF_NOTE_NV_CUINFO"
        /*0018*/ 	.short	0x0002
        /*001a*/ 	.short	0x0064
        /*001c*/ 	.short	0x0082
	.zero		2


//--------------------- .nv.info                  --------------------------
	.section	.nv.info,"",@"SHT_CUDA_INFO"
	.align	4


	//----- nvinfo : EIATTR_REGCOUNT
	.align		4
        /*0000*/ 	.byte	0x04, 0x2f
        /*0002*/ 	.short	(.L_1 - .L_0)
	.align		4
.L_0:
        /*0004*/ 	.word	index@(_Z10prefix_sumPiS_)
        /*0008*/ 	.word	0x0000000a


	//----- nvinfo : EIATTR_FRAME_SIZE
	.align		4
.L_1:
        /*000c*/ 	.byte	0x04, 0x11
        /*000e*/ 	.short	(.L_3 - .L_2)
	.align		4
.L_2:
        /*0010*/ 	.word	index@(_Z10prefix_sumPiS_)
        /*0014*/ 	.word	0x00000000


	//----- nvinfo : EIATTR_MIN_STACK_SIZE
	.align		4
.L_3:
        /*0018*/ 	.byte	0x04, 0x12
        /*001a*/ 	.short	(.L_5 - .L_4)
	.align		4
.L_4:
        /*001c*/ 	.word	index@(_Z10prefix_sumPiS_)
        /*0020*/ 	.word	0x00000000
.L_5:


//--------------------- .nv.compat                --------------------------
	.section	.nv.compat,"",@"SHT_CUDA_COMPAT_INFO"
	.align	4
        /*0000*/ 	.byte	0x02, 0x09, 0x00, 0x00, 0x02, 0x02, 0x01, 0x00, 0x02, 0x05, 0x05, 0x00, 0x03, 0x07, 0x01, 0x01
        /*0010*/ 	.byte	0x02, 0x03, 0x00, 0x00, 0x02, 0x06, 0x01, 0x00, 0x04, 0x0b, 0x08, 0x00, 0x09, 0x00, 0x00, 0x00
        /*0020*/ 	.byte	0x00, 0x00, 0x00, 0x00


//--------------------- .nv.info._Z10prefix_sumPiS_ --------------------------
	.section	.nv.info._Z10prefix_sumPiS_,"",@"SHT_CUDA_INFO"
	.sectionflags	@""
	.align	4


	//----- nvinfo : EIATTR_CUDA_API_VERSION
	.align		4
        /*0000*/ 	.byte	0x04, 0x37
        /*0002*/ 	.short	(.L_7 - .L_6)
.L_6:
        /*0004*/ 	.word	0x00000082


	//----- nvinfo : EIATTR_KPARAM_INFO
	.align		4
.L_7:
        /*0008*/ 	.byte	0x04, 0x17
        /*000a*/ 	.short	(.L_9 - .L_8)
.L_8:
        /*000c*/ 	.word	0x00000000
        /*0010*/ 	.short	0x0001
        /*0012*/ 	.short	0x0008
        /*0014*/ 	.byte	0x00, 0xf5, 0x21, 0x00


	//----- nvinfo : EIATTR_KPARAM_INFO
	.align		4
.L_9:
        /*0018*/ 	.byte	0x04, 0x17
        /*001a*/ 	.short	(.L_11 - .L_10)
.L_10:
        /*001c*/ 	.word	0x00000000
        /*0020*/ 	.short	0x0000
        /*0022*/ 	.short	0x0000
        /*0024*/ 	.byte	0x00, 0xf5, 0x21, 0x00


	//----- nvinfo : EIATTR_SPARSE_MMA_MASK
	.align		4
.L_11:
        /*0028*/ 	.byte	0x03, 0x50
        /*002a*/ 	.short	0x0000


	//----- nvinfo : EIATTR_MAXREG_COUNT
	.align		4
        /*002c*/ 	.byte	0x03, 0x1b
        /*002e*/ 	.short	0x00ff


	//----- nvinfo : EIATTR_NUM_BARRIERS
	.align		4
        /*0030*/ 	.byte	0x02, 0x4c
        /*0032*/ 	.byte	0x01
	.zero		1


	//----- nvinfo : EIATTR_MERCURY_ISA_VERSION
	.align		4
        /*0034*/ 	.byte	0x03, 0x5f
        /*0036*/ 	.short	0x0101


	//----- nvinfo : EIATTR_VRC_CTA_INIT_COUNT
	.align		4
        /*0038*/ 	.byte	0x02, 0x4a
	.zero		1
	.zero		1


	//----- nvinfo : EIATTR_EXIT_INSTR_OFFSETS
	.align		4
        /*003c*/ 	.byte	0x04, 0x1c
        /*003e*/ 	.short	(.L_13 - .L_12)


	//   ....[0]....
.L_12:
        /*0040*/ 	.word	0x00000220


	//   ....[1]....
        /*0044*/ 	.word	0x00000270


	//----- nvinfo : EIATTR_CBANK_PARAM_SIZE
	.align		4
.L_13:
        /*0048*/ 	.byte	0x03, 0x19
        /*004a*/ 	.short	0x0010


	//----- nvinfo : EIATTR_PARAM_CBANK
	.align		4
        /*004c*/ 	.byte	0x04, 0x0a
        /*004e*/ 	.short	(.L_15 - .L_14)
	.align		4
.L_14:
        /*0050*/ 	.word	index@(.nv.constant0._Z10prefix_sumPiS_)
        /*0054*/ 	.short	0x0380
        /*0056*/ 	.short	0x0010


	//----- nvinfo : EIATTR_SW_WAR
	.align		4
.L_15:
        /*0058*/ 	.byte	0x04, 0x36
        /*005a*/ 	.short	(.L_17 - .L_16)
.L_16:
        /*005c*/ 	.word	0x00000008
.L_17:


//--------------------- .nv.callgraph             --------------------------
	.section	.nv.callgraph,"",@"SHT_CUDA_CALLGRAPH"
	.align	4
	.sectionentsize	8
	.align		4
        /*0000*/ 	.word	0x00000000
	.align		4
        /*0004*/ 	.word	0xffffffff
	.align		4
        /*0008*/ 	.word	0x00000000
	.align		4
        /*000c*/ 	.word	0xfffffffe
	.align		4
        /*0010*/ 	.word	0x00000000
	.align		4
        /*0014*/ 	.word	0xfffffffd
	.align		4
        /*0018*/ 	.word	0x00000000
	.align		4
        /*001c*/ 	.word	0xfffffffc


//--------------------- .text._Z10prefix_sumPiS_  --------------------------
	.section	.text._Z10prefix_sumPiS_,"ax",@progbits
	.align	128
        .global         _Z10prefix_sumPiS_
        .type           _Z10prefix_sumPiS_,@function
        .size           _Z10prefix_sumPiS_,(.L_x_3 - _Z10prefix_sumPiS_)
        .other          _Z10prefix_sumPiS_,@"STO_CUDA_ENTRY STV_DEFAULT"
_Z10prefix_sumPiS_:
.text._Z10prefix_sumPiS_:
[----:B------:R-:W-:Y:S01]  /*0000*/  LDC R1, c[0x0][0x37c] ;  /* 0x0000df00ff017b82 */ /* 0x000fe20000000800 */
[----:B------:R-:W0:Y:S01]  /*0010*/  S2R R5, SR_CTAID.X ;  /* 0x0000000000057919 */ /* 0x000e220000002500 */
[----:B------:R-:W0:Y:S01]  /*0020*/  LDCU UR8, c[0x0][0x360] ;  /* 0x00006c00ff0877ac */ /* 0x000e220008000800 */
[----:B------:R-:W0:Y:S01]  /*0030*/  S2R R6, SR_TID.X ;  /* 0x0000000000067919 */ /* 0x000e220000002100 */
[----:B------:R-:W1:Y:S01]  /*0040*/  LDCU.64 UR6, c[0x0][0x358] ;  /* 0x00006b00ff0677ac */ /* 0x000e620008000a00 */
[----:B0-----:R-:W-:-:S05]  /*0050*/  IMAD R5, R5, UR8, R6 ;  /* 0x0000000805057c24 */ /* 0x001fca000f8e0206 */
[----:B------:R-:W-:-:S13]  /*0060*/  ISETP.GT.AND P1, PT, R5, 0x3ff, PT ;  /* 0x000003ff0500780c */ /* 0x000fda0003f24270 */
[----:B------:R-:W0:Y:S02]  /*0070*/  @!P1 LDC.64 R2, c[0x0][0x380] ;  /* 0x0000e000ff029b82 */ /* 0x000e240000000a00 */
[----:B0-----:R-:W-:-:S06]  /*0080*/  @!P1 IMAD.WIDE R2, R5, 0x4, R2 ;  /* 0x0000000405029825 */ /* 0x001fcc00078e0202 */
[----:B-1----:R-:W2:Y:S01]  /*0090*/  @!P1 LDG.E R3, desc[UR6][R2.64] ;  /* 0x0000000602039981 */ /* 0x002ea2000c1e1900 */
[----:B------:R-:W0:Y:S01]  /*00a0*/  S2UR UR5, SR_CgaCtaId ;  /* 0x00000000000579c3 */ /* 0x000e220000008800 */
[----:B------:R-:W-:Y:S01]  /*00b0*/  UMOV UR4, 0x400 ;  /* 0x0000040000047882 */ /* 0x000fe20000000000 */
[----:B------:R-:W-:Y:S01]  /*00c0*/  UISETP.GE.U32.AND UP0, UPT, UR8, 0x2, UPT ;  /* 0x000000020800788c */ /* 0x000fe2000bf06070 */
[----:B------:R-:W-:Y:S01]  /*00d0*/  ISETP.GT.AND P0, PT, R5, 0x3ff, PT ;  /* 0x000003ff0500780c */ /* 0x000fe20003f04270 */
[----:B0-----:R-:W-:-:S06]  /*00e0*/  ULEA UR4, UR5, UR4, 0x18 ;  /* 0x0000000405047291 */ /* 0x001fcc000f8ec0ff */
[----:B------:R-:W-:-:S05]  /*00f0*/  LEA R0, R6, UR4, 0x2 ;  /* 0x0000000406007c11 */ /* 0x000fca000f8e10ff */
[----:B--2---:R0:W-:Y:S04]  /*0100*/  @!P1 STS [R0], R3 ;  /* 0x0000000300009388 */ /* 0x0041e80000000800 */
[----:B------:R0:W-:Y:S01]  /*0110*/  @P1 STS [R0], RZ ;  /* 0x000000ff00001388 */ /* 0x0001e20000000800 */
[----:B------:R-:W-:Y:S05]  /*0120*/  BRA.U !UP0, `(.L_x_0) ;  /* 0x00000001083c7547 */ /* 0x000fea000b800000 */
[----:B------:R-:W-:-:S05]  /*0130*/  UMOV UR5, 0x1 ;  /* 0x0000000100057882 */ /* 0x000fca0000000000 */
.L_x_1:
[----:B------:R-:W-:Y:S01]  /*0140*/  BAR.SYNC.DEFER_BLOCKING 0x0 ;  /* 0x0000000000007b1d */ /* 0x000fe20000010000 */
[----:B------:R-:W-:-:S13]  /*0150*/  ISETP.GE.U32.AND P1, PT, R6, UR5, PT ;  /* 0x0000000506007c0c */ /* 0x000fda000bf26070 */
[----:B------:R-:W-:Y:S01]  /*0160*/  @P1 VIADD R2, R6, -UR5 ;  /* 0x8000000506021c36 */ /* 0x000fe20008000000 */
[----:B------:R-:W-:-:S04]  /*0170*/  USHF.L.U32 UR5, UR5, 0x1, URZ ;  /* 0x0000000105057899 */ /* 0x000fc800080006ff */
[----:B0-----:R-:W-:Y:S01]  /*0180*/  @P1 LEA R3, R2, UR4, 0x2 ;  /* 0x0000000402031c11 */ /* 0x001fe2000f8e10ff */
[----:B------:R-:W-:Y:S01]  /*0190*/  UISETP.GE.U32.AND UP0, UPT, UR5, UR8, UPT ;  /* 0x000000080500728c */ /* 0x000fe2000bf06070 */
[----:B------:R-:W-:Y:S04]  /*01a0*/  @P1 LDS R2, [R0] ;  /* 0x0000000000021984 */ /* 0x000fe80000000800 */
[----:B------:R-:W0:Y:S02]  /*01b0*/  @P1 LDS R3, [R3] ;  /* 0x0000000003031984 */ /* 0x000e240000000800 */
[----:B0-----:R-:W-:-:S05]  /*01c0*/  @P1 IMAD.IADD R2, R2, 0x1, R3 ;  /* 0x0000000102021824 */ /* 0x001fca00078e0203 */
[----:B------:R-:W-:-:S04]  /*01d0*/  @P1 I2FP.F32.S32 R4, R2 ;  /* 0x0000000200041245 */ /* 0x000fc80000201400 */
[----:B-1----:R-:W0:Y:S01]  /*01e0*/  @P1 F2I.TRUNC.NTZ R7, R4 ;  /* 0x0000000400071305 */ /* 0x002e22000020f100 */
[----:B------:R-:W-:Y:S06]  /*01f0*/  BAR.SYNC.DEFER_BLOCKING 0x0 ;  /* 0x0000000000007b1d */ /* 0x000fec0000010000 */
[----:B0-----:R1:W-:Y:S01]  /*0200*/  @P1 STS [R0], R7 ;  /* 0x0000000700001388 */ /* 0x0013e20000000800 */
[----:B------:R-:W-:Y:S05]  /*0210*/  BRA.U !UP0, `(.L_x_1) ;  /* 0xfffffffd08c87547 */ /* 0x000fea000b83ffff */
.L_x_0:
[----:B------:R-:W-:Y:S05]  /*0220*/  @P0 EXIT ;  /* 0x000000000000094d */ /* 0x000fea0003800000 */
[----:B-1----:R-:W1:Y:S01]  /*0230*/  LDS R7, [R0] ;  /* 0x0000000000077984 */ /* 0x002e620000000800 */
[----:B0-----:R-:W0:Y:S02]  /*0240*/  LDC.64 R2, c[0x0][0x388] ;  /* 0x0000e200ff027b82 */ /* 0x001e240000000a00 */
[----:B0-----:R-:W-:-:S05]  /*0250*/  IMAD.WIDE R2, R5, 0x4, R2 ;  /* 0x0000000405027825 */ /* 0x001fca00078e0202 */
[----:B-1----:R-:W-:Y:S01]  /*0260*/  STG.E desc[UR6][R2.64], R7 ;  /* 0x0000000702007986 */ /* 0x002fe2000c101906 */
[----:B------:R-:W-:Y:S05]  /*0270*/  EXIT ;  /* 0x000000000000794d */ /* 0x000fea0003800000 */
.L_x_2:
[----:B------:R-:W-:-:S00]  /*0280*/  BRA `(.L_x_2) ;  /* 0xfffffffc00fc7947 */ /* 0x000fc0000383ffff */
[----:B------:R-:W-:-:S00]  /*0290*/  NOP ;  /* 0x0000000000007918 */ /* 0x000fc00000000000 */
        /* <DEDUP_REMOVED lines=14> */
.L_x_3:


//--------------------- .nv.shared._Z10prefix_sumPiS_ --------------------------
	.section	.nv.shared._Z10prefix_sumPiS_,"aw",@nobits
	.sectionflags	@""
	.align	4
.nv.shared._Z10prefix_sumPiS_:
	.zero		5120


//--------------------- .nv.shared.reserved.0     --------------------------
	.section	.nv.shared.reserved.0,"aw",@nobits
	.weak		__nv_reservedSMEM_offset_0_alias
	.size		__nv_reservedSMEM_offset_0_alias, 0, 64
	.other		__nv_reservedSMEM_offset_0_alias,@"STO_CUDA_RESERVED_SHARED STV_DEFAULT"
__nv_reservedSMEM_offset_0_alias:
	.zero		0
	.zero		64


//--------------------- .nv.constant0._Z10prefix_sumPiS_ --------------------------
	.section	.nv.constant0._Z10prefix_sumPiS_,"a",@progbits
	.sectionflags	@""
	.align	4
.nv.constant0._Z10prefix_sumPiS_:
	.zero		912


//--------------------- SYMBOLS --------------------------

	.type		.nv.reservedSmem.offset0,@object
	.size		.nv.reservedSmem.offset0,0x4
	.type		.nv.reservedSmem.cap,@object
	.size		.nv.reservedSmem.cap,0x4
